	.headerflags	@"EF_CUDA_TEXMODE_UNIFIED EF_CUDA_64BIT_ADDRESS EF_CUDA_ACCELERATORS EF_CUDA_SM90 EF_CUDA_VIRTUAL_SM(EF_CUDA_SM90)"
	.elftype	@"ET_EXEC"


//--------------------- .nv.info                  --------------------------
	.section	.nv.info,"",@"SHT_CUDA_INFO"
	.align	4


	//----- nvinfo : EIATTR_REGCOUNT
	.align		4
        /*0000*/ 	.byte	0x04, 0x2f
        /*0002*/ 	.short	(.L_3 - .L_2)
	.align		4
.L_2:
        /*0004*/ 	.word	index@(triton_poi_fused__native_batch_norm_legit_no_training_10)
        /*0008*/ 	.word	0x00000016


	//----- nvinfo : EIATTR_MIN_STACK_SIZE
	.align		4
.L_3:
        /*000c*/ 	.byte	0x04, 0x12
        /*000e*/ 	.short	(.L_5 - .L_4)
	.align		4
.L_4:
        /*0010*/ 	.word	index@(triton_poi_fused__native_batch_norm_legit_no_training_10)
        /*0014*/ 	.word	0x00000000


	//----- nvinfo : EIATTR_FRAME_SIZE
	.align		4
.L_5:
        /*0018*/ 	.byte	0x04, 0x11
        /*001a*/ 	.short	(.L_7 - .L_6)
	.align		4
.L_6:
        /*001c*/ 	.word	index@(triton_poi_fused__native_batch_norm_legit_no_training_10)
        /*0020*/ 	.word	0x00000000


	//----- nvinfo : EIATTR_MIN_STACK_SIZE
	.align		4
.L_7:
        /*0024*/ 	.byte	0x04, 0x12
        /*0026*/ 	.short	(.L_9 - .L_8)
	.align		4
.L_8:
        /*0028*/ 	.word	index@(triton_poi_fused__native_batch_norm_legit_no_training_10)
        /*002c*/ 	.word	0x00000000
.L_9:


//--------------------- .nv.info.triton_poi_fused__native_batch_norm_legit_no_training_10 --------------------------
	.section	.nv.info.triton_poi_fused__native_batch_norm_legit_no_training_10,"",@"SHT_CUDA_INFO"
	.sectionflags	@""
	.align	4


	//----- nvinfo : EIATTR_CUDA_API_VERSION
	.align		4
        /*0000*/ 	.byte	0x04, 0x37
        /*0002*/ 	.short	(.L_11 - .L_10)
.L_10:
        /*0004*/ 	.word	0x0000007c


	//----- nvinfo : EIATTR_KPARAM_INFO
	.align		4
.L_11:
        /*0008*/ 	.byte	0x04, 0x17
        /*000a*/ 	.short	(.L_13 - .L_12)
.L_12:
        /*000c*/ 	.word	0x00000000
        /*0010*/ 	.short	0x0006
        /*0012*/ 	.short	0x0030
        /*0014*/ 	.byte	0x00, 0xf0, 0x11, 0x00


	//----- nvinfo : EIATTR_KPARAM_INFO
	.align		4
.L_13:
        /*0018*/ 	.byte	0x04, 0x17
        /*001a*/ 	.short	(.L_15 - .L_14)
.L_14:
        /*001c*/ 	.word	0x00000000
        /*0020*/ 	.short	0x0005
        /*0022*/ 	.short	0x0028
        /*0024*/ 	.byte	0x00, 0xf4, 0x21, 0x00


	//----- nvinfo : EIATTR_KPARAM_INFO
	.align		4
.L_15:
        /*0028*/ 	.byte	0x04, 0x17
        /*002a*/ 	.short	(.L_17 - .L_16)
.L_16:
        /*002c*/ 	.word	0x00000000
        /*0030*/ 	.short	0x0004
        /*0032*/ 	.short	0x0020
        /*0034*/ 	.byte	0x00, 0xf4, 0x21, 0x00


	//----- nvinfo : EIATTR_KPARAM_INFO
	.align		4
.L_17:
        /*0038*/ 	.byte	0x04, 0x17
        /*003a*/ 	.short	(.L_19 - .L_18)
.L_18:
        /*003c*/ 	.word	0x00000000
        /*0040*/ 	.short	0x0003
        /*0042*/ 	.short	0x0018
        /*0044*/ 	.byte	0x00, 0xf4, 0x21, 0x00


	//----- nvinfo : EIATTR_KPARAM_INFO
	.align		4
.L_19:
        /*0048*/ 	.byte	0x04, 0x17
        /*004a*/ 	.short	(.L_21 - .L_20)
.L_20:
        /*004c*/ 	.word	0x00000000
        /*0050*/ 	.short	0x0002
        /*0052*/ 	.short	0x0010
        /*0054*/ 	.byte	0x00, 0xf4, 0x21, 0x00


	//----- nvinfo : EIATTR_KPARAM_INFO
	.align		4
.L_21:
        /*0058*/ 	.byte	0x04, 0x17
        /*005a*/ 	.short	(.L_23 - .L_22)
.L_22:
        /*005c*/ 	.word	0x00000000
        /*0060*/ 	.short	0x0001
        /*0062*/ 	.short	0x0008
        /*0064*/ 	.byte	0x00, 0xf4, 0x21, 0x00


	//----- nvinfo : EIATTR_KPARAM_INFO
	.align		4
.L_23:
        /*0068*/ 	.byte	0x04, 0x17
        /*006a*/ 	.short	(.L_25 - .L_24)
.L_24:
        /*006c*/ 	.word	0x00000000
        /*0070*/ 	.short	0x0000
        /*0072*/ 	.short	0x0000
        /*0074*/ 	.byte	0x00, 0xf4, 0x21, 0x00


	//----- nvinfo : EIATTR_SPARSE_MMA_MASK
	.align		4
.L_25:
        /*0078*/ 	.byte	0x03, 0x50
        /*007a*/ 	.short	0x0000


	//----- nvinfo : EIATTR_MAXREG_COUNT
	.align		4
        /*007c*/ 	.byte	0x03, 0x1b
        /*007e*/ 	.short	0x00ff


	//----- nvinfo : EIATTR_EXIT_INSTR_OFFSETS
	.align		4
        /*0080*/ 	.byte	0x04, 0x1c
        /*0082*/ 	.short	(.L_27 - .L_26)


	//   ....[0]....
.L_26:
        /*0084*/ 	.word	0x000003e0


	//   ....[1]....
        /*0088*/ 	.word	0x00000400


	//----- nvinfo : EIATTR_REQNTID
	.align		4
.L_27:
        /*008c*/ 	.byte	0x04, 0x10
        /*008e*/ 	.short	(.L_29 - .L_28)
.L_28:
        /*0090*/ 	.word	0x00000080
        /*0094*/ 	.word	0x00000001
        /*0098*/ 	.word	0x00000001


	//----- nvinfo : EIATTR_CBANK_PARAM_SIZE
	.align		4
.L_29:
        /*009c*/ 	.byte	0x03, 0x19
        /*009e*/ 	.short	0x0034


	//----- nvinfo : EIATTR_PARAM_CBANK
	.align		4
        /*00a0*/ 	.byte	0x04, 0x0a
        /*00a2*/ 	.short	(.L_31 - .L_30)
	.align		4
.L_30:
        /*00a4*/ 	.word	index@(.nv.constant0.triton_poi_fused__native_batch_norm_legit_no_training_10)
        /*00a8*/ 	.short	0x0210
        /*00aa*/ 	.short	0x0034


	//----- nvinfo : EIATTR_SW_WAR
	.align		4
.L_31:
        /*00ac*/ 	.byte	0x04, 0x36
        /*00ae*/ 	.short	(.L_33 - .L_32)
.L_32:
        /*00b0*/ 	.word	0x00000008
.L_33:


//--------------------- .nv.callgraph             --------------------------
	.section	.nv.callgraph,"",@"SHT_CUDA_CALLGRAPH"
	.align	4
	.sectionentsize	8
	.align		4
        /*0000*/ 	.word	0x00000000
	.align		4
        /*0004*/ 	.word	0xffffffff
	.align		4
        /*0008*/ 	.word	0x00000000
	.align		4
        /*000c*/ 	.word	0xfffffffe
	.align		4
        /*0010*/ 	.word	0x00000000
	.align		4
        /*0014*/ 	.word	0xfffffffd
	.align		4
        /*0018*/ 	.word	0x00000000
	.align		4
        /*001c*/ 	.word	0xfffffffc


//--------------------- .nv.constant4             --------------------------
	.section	.nv.constant4,"a",@progbits
	.align	8
	.align		8
.nv.constant4:
        /*0000*/ 	.dword	_$_str
	.align		8
        /*0008*/ 	.dword	_$_str_$_2


//--------------------- .text.triton_poi_fused__native_batch_norm_legit_no_training_10 --------------------------
	.section	.text.triton_poi_fused__native_batch_norm_legit_no_training_10,"ax",@progbits
	.align	128
        .global         triton_poi_fused__native_batch_norm_legit_no_training_10
        .type           triton_poi_fused__native_batch_norm_legit_no_training_10,@function
        .size           triton_poi_fused__native_batch_norm_legit_no_training_10,(.L_x_1 - triton_poi_fused__native_batch_norm_legit_no_training_10)
        .other          triton_poi_fused__native_batch_norm_legit_no_training_10,@"STO_CUDA_ENTRY STV_DEFAULT"
triton_poi_fused__native_batch_norm_legit_no_training_10:
.text.triton_poi_fused__native_batch_norm_legit_no_training_10:
[----:B------:R-:W0:Y:S01]  /*0000*/  LDC R1, c[0x0][0x28] ;  /* 0x00000a00ff017b82 */ /* 0x000e220000000800 */
[----:B------:R-:W1:Y:S07]  /*0010*/  S2R R0, SR_TID.X ;  /* 0x0000000000007919 */ /* 0x000e6e0000002100 */
[----:B------:R-:W2:Y:S01]  /*0020*/  LDC.64 R8, c[0x0][0x220] ;  /* 0x00008800ff087b82 */ /* 0x000ea20000000a00 */
[----:B------:R-:W-:Y:S01]  /*0030*/  ULDC.64 UR4, c[0x0][0x208] ;  /* 0x0000820000047ab9 */ /* 0x000fe20000000a00 */
[----:B------:R-:W3:Y:S06]  /*0040*/  S2R R5, SR_CTAID.X ;  /* 0x0000000000057919 */ /* 0x000eec0000002500 */
[----:B------:R-:W4:Y:S08]  /*0050*/  LDC.64 R12, c[0x0][0x210] ;  /* 0x00008400ff0c7b82 */ /* 0x000f300000000a00 */
[----:B------:R-:W5:Y:S08]  /*0060*/  LDC.64 R14, c[0x0][0x218] ;  /* 0x00008600ff0e7b82 */ /* 0x000f700000000a00 */
[----:B------:R-:W5:Y:S01]  /*0070*/  LDC.64 R16, c[0x0][0x228] ;  /* 0x00008a00ff107b82 */ /* 0x000f620000000a00 */
[----:B-1----:R-:W-:-:S07]  /*0080*/  SHF.L.U32 R0, R0, 0x1, RZ ;  /* 0x0000000100007819 */ /* 0x002fce00000006ff */
[----:B------:R-:W1:Y:S01]  /*0090*/  LDC.64 R18, c[0x0][0x230] ;  /* 0x00008c00ff127b82 */ /* 0x000e620000000a00 */
[----:B---3--:R-:W-:Y:S02]  /*00a0*/  SHF.R.S32.HI R3, RZ, 0x17, R5 ;  /* 0x00000017ff037819 */ /* 0x008fe40000011405 */
[----:B------:R-:W-:Y:S02]  /*00b0*/  LOP3.LUT R0, R0, 0xfe, RZ, 0xc0, !PT ;  /* 0x000000fe00007812 */ /* 0x000fe400078ec0ff */
[----:B------:R-:W-:Y:S02]  /*00c0*/  SGXT R3, R3, 0x1 ;  /* 0x000000010303781a */ /* 0x000fe40000000200 */
[----:B------:R-:W-:-:S04]  /*00d0*/  LEA R0, R5, R0, 0x8 ;  /* 0x0000000005007211 */ /* 0x000fc800078e40ff */
[----:B------:R-:W-:Y:S02]  /*00e0*/  LEA.HI R3, R3, R0, RZ, 0x5 ;  /* 0x0000000003037211 */ /* 0x000fe400078f28ff */
[----:B------:R-:W-:Y:S02]  /*00f0*/  ISETP.GE.AND P4, PT, R0, 0x1880, PT ;  /* 0x000018800000780c */ /* 0x000fe40003f86270 */
[----:B------:R-:W-:-:S04]  /*0100*/  LOP3.LUT R3, R3, 0xffffffe0, RZ, 0xc0, !PT ;  /* 0xffffffe003037812 */ /* 0x000fc800078ec0ff */
[----:B------:R-:W-:Y:S02]  /*0110*/  IADD3 R11, R0, -R3, RZ ;  /* 0x80000003000b7210 */ /* 0x000fe40007ffe0ff */
[----:B------:R-:W-:-:S03]  /*0120*/  CS2R R2, SRZ ;  /* 0x0000000000027805 */ /* 0x000fc6000001ff00 */
[----:B--2---:R-:W-:-:S05]  /*0130*/  IMAD.WIDE R8, R11, 0x4, R8 ;  /* 0x000000040b087825 */ /* 0x004fca00078e0208 */
[----:B------:R2:W3:Y:S01]  /*0140*/  @!P4 LDG.E.EL.64 R2, desc[UR4][R8.64] ;  /* 0x000000040802c981 */ /* 0x0004e2000c2e1b00 */
[----:B------:R-:W-:Y:S02]  /*0150*/  CS2R R4, SRZ ;  /* 0x0000000000047805 */ /* 0x000fe4000001ff00 */
[----:B------:R-:W-:Y:S01]  /*0160*/  CS2R R6, SRZ ;  /* 0x0000000000067805 */ /* 0x000fe2000001ff00 */
[----:B----4-:R-:W-:-:S04]  /*0170*/  IMAD.WIDE R12, R0, 0x4, R12 ;  /* 0x00000004000c7825 */ /* 0x010fc800078e020c */
[C---:B-----5:R-:W-:Y:S01]  /*0180*/  IMAD.WIDE R14, R11.reuse, 0x4, R14 ;  /* 0x000000040b0e7825 */ /* 0x060fe200078e020e */
[----:B------:R-:W4:Y:S04]  /*0190*/  @!P4 LDG.E.64 R4, desc[UR4][R12.64] ;  /* 0x000000040c04c981 */ /* 0x000f28000c1e1b00 */
[----:B------:R5:W4:Y:S01]  /*01a0*/  @!P4 LDG.E.EL.64 R6, desc[UR4][R14.64] ;  /* 0x000000040e06c981 */ /* 0x000b22000c2e1b00 */
[----:B0-----:R-:W-:Y:S01]  /*01b0*/  IMAD.WIDE R16, R11, 0x4, R16 ;  /* 0x000000040b107825 */ /* 0x001fe200078e0210 */
[----:B--2---:R-:W-:-:S03]  /*01c0*/  CS2R R8, SRZ ;  /* 0x0000000000087805 */ /* 0x004fc6000001ff00 */
[----:B-1----:R-:W-:Y:S01]  /*01d0*/  IMAD.WIDE R18, R11, 0x4, R18 ;  /* 0x000000040b127825 */ /* 0x002fe200078e0212 */
[----:B------:R-:W-:-:S04]  /*01e0*/  CS2R R10, SRZ ;  /* 0x00000000000a7805 */ /* 0x000fc8000001ff00 */
[----:B------:R-:W2:Y:S04]  /*01f0*/  @!P4 LDG.E.EL.64 R8, desc[UR4][R18.64] ;  /* 0x000000041208c981 */ /* 0x000ea8000c2e1b00 */
[----:B------:R-:W2:Y:S01]  /*0200*/  @!P4 LDG.E.EL.64 R10, desc[UR4][R16.64] ;  /* 0x00000004100ac981 */ /* 0x000ea2000c2e1b00 */
[----:B-----5:R-:W-:Y:S01]  /*0210*/  HFMA2.MMA R15, -RZ, RZ, 1.625, 0 ;  /* 0x3e800000ff0f7435 */ /* 0x020fe200000001ff */
[----:B---3--:R-:W-:Y:S01]  /*0220*/  FADD R2, R2, 9.9999997473787516356e-06 ;  /* 0x3727c5ac02027421 */ /* 0x008fe20000000000 */
[----:B------:R-:W-:-:S03]  /*0230*/  FADD R12, R3, 9.9999997473787516356e-06 ;  /* 0x3727c5ac030c7421 */ /* 0x000fc60000000000 */
[----:B------:R0:W1:Y:S08]  /*0240*/  MUFU.SQRT R13, R2 ;  /* 0x00000002000d7308 */ /* 0x0000700000002000 */
[----:B------:R-:W3:Y:S01]  /*0250*/  MUFU.SQRT R14, R12 ;  /* 0x0000000c000e7308 */ /* 0x000ee20000002000 */
[----:B0-----:R-:W0:Y:S01]  /*0260*/  LDC.64 R2, c[0x0][0x238] ;  /* 0x00008e00ff027b82 */ /* 0x001e220000000a00 */
[----:B-1----:R-:W-:-:S02]  /*0270*/  FSETP.GT.AND P0, PT, R13, 8.50705917302346158658e+37, PT ;  /* 0x7e8000000d00780b */ /* 0x002fc40003f04000 */
[----:B------:R-:W-:Y:S02]  /*0280*/  FSETP.GEU.AND P2, PT, R13, 1.175494350822287508e-38, PT ;  /* 0x008000000d00780b */ /* 0x000fe40003f4e000 */
[C---:B---3--:R-:W-:Y:S02]  /*0290*/  FSETP.GT.AND P1, PT, R14.reuse, 8.50705917302346158658e+37, PT ;  /* 0x7e8000000e00780b */ /* 0x048fe40003f24000 */
[----:B------:R-:W-:-:S07]  /*02a0*/  FSETP.GEU.AND P3, PT, R14, 1.175494350822287508e-38, PT ;  /* 0x008000000e00780b */ /* 0x000fce0003f6e000 */
[----:B------:R-:W-:-:S04]  /*02b0*/  @P0 FMUL R13, R13, 0.25 ;  /* 0x3e8000000d0d0820 */ /* 0x000fc80000400000 */
[----:B------:R-:W-:Y:S01]  /*02c0*/  @!P2 FMUL R13, R13, 16777216 ;  /* 0x4b8000000d0da820 */ /* 0x000fe20000400000 */
[----:B------:R-:W-:-:S04]  /*02d0*/  @P1 FMUL R14, R14, 0.25 ;  /* 0x3e8000000e0e1820 */ /* 0x000fc80000400000 */
[----:B------:R-:W-:Y:S01]  /*02e0*/  @!P3 FMUL R14, R14, 16777216 ;  /* 0x4b8000000e0eb820 */ /* 0x000fe20000400000 */
[----:B------:R-:W1:Y:S01]  /*02f0*/  MUFU.RCP R13, R13 ;  /* 0x0000000d000d7308 */ /* 0x000e620000001000 */
[----:B------:R-:W-:-:S07]  /*0300*/  FSEL R12, R15, 1, P0 ;  /* 0x3f8000000f0c7808 */ /* 0x000fce0000000000 */
[----:B------:R-:W3:Y:S01]  /*0310*/  MUFU.RCP R14, R14 ;  /* 0x0000000e000e7308 */ /* 0x000ee20000001000 */
[----:B------:R-:W-:Y:S01]  /*0320*/  FSEL R15, R15, 1, P1 ;  /* 0x3f8000000f0f7808 */ /* 0x000fe20000800000 */
[----:B------:R-:W-:Y:S01]  /*0330*/  @!P2 FMUL R12, R12, 16777216 ;  /* 0x4b8000000c0ca820 */ /* 0x000fe20000400000 */
[----:B----4-:R-:W-:-:S03]  /*0340*/  FADD R4, -R6, R4 ;  /* 0x0000000406047221 */ /* 0x010fc60000000100 */
[----:B------:R-:W-:Y:S01]  /*0350*/  @!P3 FMUL R15, R15, 16777216 ;  /* 0x4b8000000f0fb820 */ /* 0x000fe20000400000 */
[----:B------:R-:W-:Y:S01]  /*0360*/  FADD R5, -R7, R5 ;  /* 0x0000000507057221 */ /* 0x000fe20000000100 */
[----:B-1----:R-:W-:Y:S02]  /*0370*/  FMUL R13, R13, R12 ;  /* 0x0000000c0d0d7220 */ /* 0x002fe40000400000 */
[----:B---3--:R-:W-:Y:S02]  /*0380*/  FMUL R6, R14, R15 ;  /* 0x0000000f0e067220 */ /* 0x008fe40000400000 */
[----:B------:R-:W-:Y:S02]  /*0390*/  FMUL R13, R4, R13 ;  /* 0x0000000d040d7220 */ /* 0x000fe40000400000 */
[----:B------:R-:W-:Y:S01]  /*03a0*/  FMUL R6, R5, R6 ;  /* 0x0000000605067220 */ /* 0x000fe20000400000 */
[----:B0-----:R-:W-:-:S04]  /*03b0*/  IMAD.WIDE R2, R0, 0x4, R2 ;  /* 0x0000000400027825 */ /* 0x001fc800078e0202 */
[----:B--2---:R-:W-:Y:S01]  /*03c0*/  FFMA R8, R13, R10, R8 ;  /* 0x0000000a0d087223 */ /* 0x004fe20000000008 */
[----:B------:R-:W-:Y:S01]  /*03d0*/  FFMA R9, R6, R11, R9 ;  /* 0x0000000b06097223 */ /* 0x000fe20000000009 */
[----:B------:R-:W-:Y:S06]  /*03e0*/  @P4 EXIT ;  /* 0x000000000000494d */ /* 0x000fec0003800000 */
[----:B------:R-:W-:Y:S01]  /*03f0*/  STG.E.64 desc[UR4][R2.64], R8 ;  /* 0x0000000802007986 */ /* 0x000fe2000c101b04 */
[----:B------:R-:W-:Y:S05]  /*0400*/  EXIT ;  /* 0x000000000000794d */ /* 0x000fea0003800000 */
.L_x_0:
[----:B------:R-:W-:-:S00]  /*0410*/  BRA `(.L_x_0) ;  /* 0xfffffffc00fc7947 */ /* 0x000fc0000383ffff */
[----:B------:R-:W-:-:S00]  /*0420*/  NOP ;  /* 0x0000000000007918 */ /* 0x000fc00000000000 */
        /* <DEDUP_REMOVED lines=13> */
.L_x_1:


//--------------------- .nv.global.init           --------------------------
	.section	.nv.global.init,"aw",@progbits
.nv.global.init:
	.type		_$_str,@object
	.size		_$_str,(_$_str_$_2 - _$_str)
_$_str:
        /*0000*/ 	.byte	0x5f, 0x5f, 0x43, 0x55, 0x44, 0x41, 0x5f, 0x46, 0x54, 0x5a, 0x00
	.type		_$_str_$_2,@object
	.size		_$_str_$_2,(.L_1 - _$_str_$_2)
_$_str_$_2:
        /*000b*/ 	.byte	0x5f, 0x5f, 0x43, 0x55, 0x44, 0x41, 0x5f, 0x50, 0x52, 0x45, 0x43, 0x5f, 0x53, 0x51, 0x52, 0x54
        /*001b*/ 	.byte	0x00
.L_1:


//--------------------- .nv.constant0.triton_poi_fused__native_batch_norm_legit_no_training_10 --------------------------
	.section	.nv.constant0.triton_poi_fused__native_batch_norm_legit_no_training_10,"a",@progbits
	.sectionflags	@""
	.align	4
.nv.constant0.triton_poi_fused__native_batch_norm_legit_no_training_10:
	.zero		580
